//
// Generated by NVIDIA NVVM Compiler
//
// Compiler Build ID: CL-36424714
// Cuda compilation tools, release 13.0, V13.0.88
// Based on NVVM 20.0.0
//

.version 9.0
.target sm_100
.address_size 64

	// .globl	_Z19kernel_shared_mem_0v

.visible .entry _Z19kernel_shared_mem_0v()
{


	ret;

}
	// .globl	_Z22kernel_shared_mem_1024v
.visible .entry _Z22kernel_shared_mem_1024v()
{


	ret;

}


// ===== COMPILED SASS (sm_100) =====

	.target	sm_100

	.elftype	@"ET_EXEC"


//--------------------- .note.nv.tkinfo           --------------------------
	.section	.note.nv.tkinfo,"",@"SHT_NOTE"
	.sectionflags	@"SHF_NOTE_NV_TKINFO"
	.tkinfo
        /*0018*/ 	.word	0x00000002
        /*0030*/ 	.string	""
        /*0030*/ 	.string	"ptxas"
        /*0030*/ 	.string	"Cuda compilation tools, release 13.0, V13.0.88"
        /*0030*/ 	.string	"Build cuda_13.0.r13.0/compiler.36424714_0"
        /*0030*/ 	.string	"-arch sm_100 -m 64 "



//--------------------- .note.nv.cuinfo           --------------------------
	.section	.note.nv.cuinfo,"",@"SHT_NOTE"
	.sectionflags	@"SHF_NOTE_NV_CUINFO"
        /*0018*/ 	.short	0x0002
        /*001a*/ 	.short	0x0064
        /*001c*/ 	.short	0x0082
	.zero		2


//--------------------- .nv.info                  --------------------------
	.section	.nv.info,"",@"SHT_CUDA_INFO"
	.align	4


	//----- nvinfo : EIATTR_REGCOUNT
	.align		4
        /*0000*/ 	.byte	0x04, 0x2f
        /*0002*/ 	.short	(.L_1 - .L_0)
	.align		4
.L_0:
        /*0004*/ 	.word	index@(_Z19kernel_shared_mem_0v)
        /*0008*/ 	.word	0x00000004


	//----- nvinfo : EIATTR_FRAME_SIZE
	.align		4
.L_1:
        /*000c*/ 	.byte	0x04, 0x11
        /*000e*/ 	.short	(.L_3 - .L_2)
	.align		4
.L_2:
        /*0010*/ 	.word	index@(_Z19kernel_shared_mem_0v)
        /*0014*/ 	.word	0x00000000


	//----- nvinfo : EIATTR_REGCOUNT
	.align		4
.L_3:
        /*0018*/ 	.byte	0x04, 0x2f
        /*001a*/ 	.short	(.L_5 - .L_4)
	.align		4
.L_4:
        /*001c*/ 	.word	index@(_Z22kernel_shared_mem_1024v)
        /*0020*/ 	.word	0x00000004


	//----- nvinfo : EIATTR_FRAME_SIZE
	.align		4
.L_5:
        /*0024*/ 	.byte	0x04, 0x11
        /*0026*/ 	.short	(.L_7 - .L_6)
	.align		4
.L_6:
        /*0028*/ 	.word	index@(_Z22kernel_shared_mem_1024v)
        /*002c*/ 	.word	0x00000000


	//----- nvinfo : EIATTR_MIN_STACK_SIZE
	.align		4
.L_7:
        /*0030*/ 	.byte	0x04, 0x12
        /*0032*/ 	.short	(.L_9 - .L_8)
	.align		4
.L_8:
        /*0034*/ 	.word	index@(_Z22kernel_shared_mem_1024v)
        /*0038*/ 	.word	0x00000000


	//----- nvinfo : EIATTR_MIN_STACK_SIZE
	.align		4
.L_9:
        /*003c*/ 	.byte	0x04, 0x12
        /*003e*/ 	.short	(.L_11 - .L_10)
	.align		4
.L_10:
        /*0040*/ 	.word	index@(_Z19kernel_shared_mem_0v)
        /*0044*/ 	.word	0x00000000
.L_11:


//--------------------- .nv.compat                --------------------------
	.section	.nv.compat,"",@"SHT_CUDA_COMPAT_INFO"
	.align	4
        /*0000*/ 	.byte	0x02, 0x09, 0x00, 0x00, 0x02, 0x02, 0x01, 0x00, 0x02, 0x05, 0x05, 0x00, 0x03, 0x07, 0x01, 0x01
        /*0010*/ 	.byte	0x02, 0x03, 0x00, 0x00, 0x02, 0x06, 0x01, 0x00, 0x04, 0x0b, 0x08, 0x00, 0x09, 0x00, 0x00, 0x00
        /*0020*/ 	.byte	0x00, 0x00, 0x00, 0x00


//--------------------- .nv.info._Z22kernel_shared_mem_1024v --------------------------
	.section	.nv.info._Z22kernel_shared_mem_1024v,"",@"SHT_CUDA_INFO"
	.sectionflags	@""
	.align	4


	//----- nvinfo : EIATTR_CUDA_API_VERSION
	.align		4
        /*0000*/ 	.byte	0x04, 0x37
        /*0002*/ 	.short	(.L_13 - .L_12)
.L_12:
        /*0004*/ 	.word	0x00000082


	//----- nvinfo : EIATTR_SPARSE_MMA_MASK
	.align		4
.L_13:
        /*0008*/ 	.byte	0x03, 0x50
        /*000a*/ 	.short	0x0000


	//----- nvinfo : EIATTR_MAXREG_COUNT
	.align		4
        /*000c*/ 	.byte	0x03, 0x1b
        /*000e*/ 	.short	0x00ff


	//----- nvinfo : EIATTR_MERCURY_ISA_VERSION
	.align		4
        /*0010*/ 	.byte	0x03, 0x5f
        /*0012*/ 	.short	0x0101


	//----- nvinfo : EIATTR_VRC_CTA_INIT_COUNT
	.align		4
        /*0014*/ 	.byte	0x02, 0x4a
	.zero		1
	.zero		1


	//----- nvinfo : EIATTR_EXIT_INSTR_OFFSETS
	.align		4
        /*0018*/ 	.byte	0x04, 0x1c
        /*001a*/ 	.short	(.L_15 - .L_14)


	//   ....[0]....
.L_14:
        /*001c*/ 	.word	0x00000010


	//----- nvinfo : EIATTR_SW_WAR
	.align		4
.L_15:
        /*0020*/ 	.byte	0x04, 0x36
        /*0022*/ 	.short	(.L_17 - .L_16)
.L_16:
        /*0024*/ 	.word	0x00000008
.L_17:


//--------------------- .nv.info._Z19kernel_shared_mem_0v --------------------------
	.section	.nv.info._Z19kernel_shared_mem_0v,"",@"SHT_CUDA_INFO"
	.sectionflags	@""
	.align	4


	//----- nvinfo : EIATTR_CUDA_API_VERSION
	.align		4
        /*0000*/ 	.byte	0x04, 0x37
        /*0002*/ 	.short	(.L_19 - .L_18)
.L_18:
        /*0004*/ 	.word	0x00000082


	//----- nvinfo : EIATTR_SPARSE_MMA_MASK
	.align		4
.L_19:
        /*0008*/ 	.byte	0x03, 0x50
        /*000a*/ 	.short	0x0000


	//----- nvinfo : EIATTR_MAXREG_COUNT
	.align		4
        /*000c*/ 	.byte	0x03, 0x1b
        /*000e*/ 	.short	0x00ff


	//----- nvinfo : EIATTR_MERCURY_ISA_VERSION
	.align		4
        /*0010*/ 	.byte	0x03, 0x5f
        /*0012*/ 	.short	0x0101


	//----- nvinfo : EIATTR_VRC_CTA_INIT_COUNT
	.align		4
        /*0014*/ 	.byte	0x02, 0x4a
	.zero		1
	.zero		1


	//----- nvinfo : EIATTR_EXIT_INSTR_OFFSETS
	.align		4
        /*0018*/ 	.byte	0x04, 0x1c
        /*001a*/ 	.short	(.L_21 - .L_20)


	//   ....[0]....
.L_20:
        /*001c*/ 	.word	0x00000010


	//----- nvinfo : EIATTR_SW_WAR
	.align		4
.L_21:
        /*0020*/ 	.byte	0x04, 0x36
        /*0022*/ 	.short	(.L_23 - .L_22)
.L_22:
        /*0024*/ 	.word	0x00000008
.L_23:


//--------------------- .nv.callgraph             --------------------------
	.section	.nv.callgraph,"",@"SHT_CUDA_CALLGRAPH"
	.align	4
	.sectionentsize	8
	.align		4
        /*0000*/ 	.word	0x00000000
	.align		4
        /*0004*/ 	.word	0xffffffff
	.align		4
        /*0008*/ 	.word	0x00000000
	.align		4
        /*000c*/ 	.word	0xfffffffe
	.align		4
        /*0010*/ 	.word	0x00000000
	.align		4
        /*0014*/ 	.word	0xfffffffd
	.align		4
        /*0018*/ 	.word	0x00000000
	.align		4
        /*001c*/ 	.word	0xfffffffc


//--------------------- .text._Z22kernel_shared_mem_1024v --------------------------
	.section	.text._Z22kernel_shared_mem_1024v,"ax",@progbits
	.align	128
        .global         _Z22kernel_shared_mem_1024v
        .type           _Z22kernel_shared_mem_1024v,@function
        .size           _Z22kernel_shared_mem_1024v,(.L_x_2 - _Z22kernel_shared_mem_1024v)
        .other          _Z22kernel_shared_mem_1024v,@"STO_CUDA_ENTRY STV_DEFAULT"
_Z22kernel_shared_mem_1024v:
.text._Z22kernel_shared_mem_1024v:
[----:B------:R-:W-:Y:S01]  /*0000*/  LDC R1, c[0x0][0x37c] ;  /* 0x0000df00ff017b82 */ /* 0x000fe20000000800 */
[----:B------:R-:W-:Y:S05]  /*0010*/  EXIT ;  /* 0x000000000000794d */ /* 0x000fea0003800000 */
.L_x_0:
[----:B------:R-:W-:-:S00]  /*0020*/  BRA `(.L_x_0) ;  /* 0xfffffffc00fc7947 */ /* 0x000fc0000383ffff */
[----:B------:R-:W-:-:S00]  /*0030*/  NOP ;  /* 0x0000000000007918 */ /* 0x000fc00000000000 */
        /* <DEDUP_REMOVED lines=12> */
.L_x_2:


//--------------------- .text._Z19kernel_shared_mem_0v --------------------------
	.section	.text._Z19kernel_shared_mem_0v,"ax",@progbits
	.align	128
        .global         _Z19kernel_shared_mem_0v
        .type           _Z19kernel_shared_mem_0v,@function
        .size           _Z19kernel_shared_mem_0v,(.L_x_3 - _Z19kernel_shared_mem_0v)
        .other          _Z19kernel_shared_mem_0v,@"STO_CUDA_ENTRY STV_DEFAULT"
_Z19kernel_shared_mem_0v:
.text._Z19kernel_shared_mem_0v:
[----:B------:R-:W-:Y:S01]  /*0000*/  LDC R1, c[0x0][0x37c] ;  /* 0x0000df00ff017b82 */ /* 0x000fe20000000800 */
[----:B------:R-:W-:Y:S05]  /*0010*/  EXIT ;  /* 0x000000000000794d */ /* 0x000fea0003800000 */
.L_x_1:
        /* <DEDUP_REMOVED lines=14> */
.L_x_3:


//--------------------- .nv.shared.reserved.0     --------------------------
	.section	.nv.shared.reserved.0,"aw",@nobits
	.weak		__nv_reservedSMEM_offset_0_alias
	.size		__nv_reservedSMEM_offset_0_alias, 0, 64
	.other		__nv_reservedSMEM_offset_0_alias,@"STO_CUDA_RESERVED_SHARED STV_DEFAULT"
__nv_reservedSMEM_offset_0_alias:
	.zero		0
	.zero		64


//--------------------- .nv.constant0._Z22kernel_shared_mem_1024v --------------------------
	.section	.nv.constant0._Z22kernel_shared_mem_1024v,"a",@progbits
	.sectionflags	@""
	.align	4
.nv.constant0._Z22kernel_shared_mem_1024v:
	.zero		896


//--------------------- .nv.constant0._Z19kernel_shared_mem_0v --------------------------
	.section	.nv.constant0._Z19kernel_shared_mem_0v,"a",@progbits
	.sectionflags	@""
	.align	4
.nv.constant0._Z19kernel_shared_mem_0v:
	.zero		896


//--------------------- SYMBOLS --------------------------

	.type		.nv.reservedSmem.offset0,@object
	.size		.nv.reservedSmem.offset0,0x4
